	.headerflags	@"EF_CUDA_TEXMODE_UNIFIED EF_CUDA_64BIT_ADDRESS EF_CUDA_ACCELERATORS EF_CUDA_SM90 EF_CUDA_VIRTUAL_SM(EF_CUDA_SM90)"
	.elftype	@"ET_EXEC"


//--------------------- .nv.info                  --------------------------
	.section	.nv.info,"",@"SHT_CUDA_INFO"
	.align	4


	//----- nvinfo : EIATTR_REGCOUNT
	.align		4
        /*0000*/ 	.byte	0x04, 0x2f
        /*0002*/ 	.short	(.L_3 - .L_2)
	.align		4
.L_2:
        /*0004*/ 	.word	index@(triton_poi_fused__native_batch_norm_legit_no_training_elu_0)
        /*0008*/ 	.word	0x00000016


	//----- nvinfo : EIATTR_MIN_STACK_SIZE
	.align		4
.L_3:
        /*000c*/ 	.byte	0x04, 0x12
        /*000e*/ 	.short	(.L_5 - .L_4)
	.align		4
.L_4:
        /*0010*/ 	.word	index@(triton_poi_fused__native_batch_norm_legit_no_training_elu_0)
        /*0014*/ 	.word	0x00000000


	//----- nvinfo : EIATTR_FRAME_SIZE
	.align		4
.L_5:
        /*0018*/ 	.byte	0x04, 0x11
        /*001a*/ 	.short	(.L_7 - .L_6)
	.align		4
.L_6:
        /*001c*/ 	.word	index@(triton_poi_fused__native_batch_norm_legit_no_training_elu_0)
        /*0020*/ 	.word	0x00000000


	//----- nvinfo : EIATTR_MIN_STACK_SIZE
	.align		4
.L_7:
        /*0024*/ 	.byte	0x04, 0x12
        /*0026*/ 	.short	(.L_9 - .L_8)
	.align		4
.L_8:
        /*0028*/ 	.word	index@(triton_poi_fused__native_batch_norm_legit_no_training_elu_0)
        /*002c*/ 	.word	0x00000000
.L_9:


//--------------------- .nv.info.triton_poi_fused__native_batch_norm_legit_no_training_elu_0 --------------------------
	.section	.nv.info.triton_poi_fused__native_batch_norm_legit_no_training_elu_0,"",@"SHT_CUDA_INFO"
	.sectionflags	@""
	.align	4


	//----- nvinfo : EIATTR_CUDA_API_VERSION
	.align		4
        /*0000*/ 	.byte	0x04, 0x37
        /*0002*/ 	.short	(.L_11 - .L_10)
.L_10:
        /*0004*/ 	.word	0x0000007c


	//----- nvinfo : EIATTR_KPARAM_INFO
	.align		4
.L_11:
        /*0008*/ 	.byte	0x04, 0x17
        /*000a*/ 	.short	(.L_13 - .L_12)
.L_12:
        /*000c*/ 	.word	0x00000000
        /*0010*/ 	.short	0x0006
        /*0012*/ 	.short	0x0030
        /*0014*/ 	.byte	0x00, 0xf0, 0x11, 0x00


	//----- nvinfo : EIATTR_KPARAM_INFO
	.align		4
.L_13:
        /*0018*/ 	.byte	0x04, 0x17
        /*001a*/ 	.short	(.L_15 - .L_14)
.L_14:
        /*001c*/ 	.word	0x00000000
        /*0020*/ 	.short	0x0005
        /*0022*/ 	.short	0x0028
        /*0024*/ 	.byte	0x00, 0xf4, 0x21, 0x00


	//----- nvinfo : EIATTR_KPARAM_INFO
	.align		4
.L_15:
        /*0028*/ 	.byte	0x04, 0x17
        /*002a*/ 	.short	(.L_17 - .L_16)
.L_16:
        /*002c*/ 	.word	0x00000000
        /*0030*/ 	.short	0x0004
        /*0032*/ 	.short	0x0020
        /*0034*/ 	.byte	0x00, 0xf4, 0x21, 0x00


	//----- nvinfo : EIATTR_KPARAM_INFO
	.align		4
.L_17:
        /*0038*/ 	.byte	0x04, 0x17
        /*003a*/ 	.short	(.L_19 - .L_18)
.L_18:
        /*003c*/ 	.word	0x00000000
        /*0040*/ 	.short	0x0003
        /*0042*/ 	.short	0x0018
        /*0044*/ 	.byte	0x00, 0xf4, 0x21, 0x00


	//----- nvinfo : EIATTR_KPARAM_INFO
	.align		4
.L_19:
        /*0048*/ 	.byte	0x04, 0x17
        /*004a*/ 	.short	(.L_21 - .L_20)
.L_20:
        /*004c*/ 	.word	0x00000000
        /*0050*/ 	.short	0x0002
        /*0052*/ 	.short	0x0010
        /*0054*/ 	.byte	0x00, 0xf4, 0x21, 0x00


	//----- nvinfo : EIATTR_KPARAM_INFO
	.align		4
.L_21:
        /*0058*/ 	.byte	0x04, 0x17
        /*005a*/ 	.short	(.L_23 - .L_22)
.L_22:
        /*005c*/ 	.word	0x00000000
        /*0060*/ 	.short	0x0001
        /*0062*/ 	.short	0x0008
        /*0064*/ 	.byte	0x00, 0xf4, 0x21, 0x00


	//----- nvinfo : EIATTR_KPARAM_INFO
	.align		4
.L_23:
        /*0068*/ 	.byte	0x04, 0x17
        /*006a*/ 	.short	(.L_25 - .L_24)
.L_24:
        /*006c*/ 	.word	0x00000000
        /*0070*/ 	.short	0x0000
        /*0072*/ 	.short	0x0000
        /*0074*/ 	.byte	0x00, 0xf4, 0x21, 0x00


	//----- nvinfo : EIATTR_SPARSE_MMA_MASK
	.align		4
.L_25:
        /*0078*/ 	.byte	0x03, 0x50
        /*007a*/ 	.short	0x0000


	//----- nvinfo : EIATTR_MAXREG_COUNT
	.align		4
        /*007c*/ 	.byte	0x03, 0x1b
        /*007e*/ 	.short	0x00ff


	//----- nvinfo : EIATTR_EXIT_INSTR_OFFSETS
	.align		4
        /*0080*/ 	.byte	0x04, 0x1c
        /*0082*/ 	.short	(.L_27 - .L_26)


	//   ....[0]....
.L_26:
        /*0084*/ 	.word	0x000007b0


	//   ....[1]....
        /*0088*/ 	.word	0x000007d0


	//----- nvinfo : EIATTR_REQNTID
	.align		4
.L_27:
        /*008c*/ 	.byte	0x04, 0x10
        /*008e*/ 	.short	(.L_29 - .L_28)
.L_28:
        /*0090*/ 	.word	0x00000080
        /*0094*/ 	.word	0x00000001
        /*0098*/ 	.word	0x00000001


	//----- nvinfo : EIATTR_CBANK_PARAM_SIZE
	.align		4
.L_29:
        /*009c*/ 	.byte	0x03, 0x19
        /*009e*/ 	.short	0x0034


	//----- nvinfo : EIATTR_PARAM_CBANK
	.align		4
        /*00a0*/ 	.byte	0x04, 0x0a
        /*00a2*/ 	.short	(.L_31 - .L_30)
	.align		4
.L_30:
        /*00a4*/ 	.word	index@(.nv.constant0.triton_poi_fused__native_batch_norm_legit_no_training_elu_0)
        /*00a8*/ 	.short	0x0210
        /*00aa*/ 	.short	0x0034


	//----- nvinfo : EIATTR_SW_WAR
	.align		4
.L_31:
        /*00ac*/ 	.byte	0x04, 0x36
        /*00ae*/ 	.short	(.L_33 - .L_32)
.L_32:
        /*00b0*/ 	.word	0x00000008
.L_33:


//--------------------- .nv.callgraph             --------------------------
	.section	.nv.callgraph,"",@"SHT_CUDA_CALLGRAPH"
	.align	4
	.sectionentsize	8
	.align		4
        /*0000*/ 	.word	0x00000000
	.align		4
        /*0004*/ 	.word	0xffffffff
	.align		4
        /*0008*/ 	.word	0x00000000
	.align		4
        /*000c*/ 	.word	0xfffffffe
	.align		4
        /*0010*/ 	.word	0x00000000
	.align		4
        /*0014*/ 	.word	0xfffffffd
	.align		4
        /*0018*/ 	.word	0x00000000
	.align		4
        /*001c*/ 	.word	0xfffffffc


//--------------------- .nv.constant4             --------------------------
	.section	.nv.constant4,"a",@progbits
	.align	8
	.align		8
.nv.constant4:
        /*0000*/ 	.dword	_$_str
	.align		8
        /*0008*/ 	.dword	_$_str_$_2


//--------------------- .text.triton_poi_fused__native_batch_norm_legit_no_training_elu_0 --------------------------
	.section	.text.triton_poi_fused__native_batch_norm_legit_no_training_elu_0,"ax",@progbits
	.align	128
        .global         triton_poi_fused__native_batch_norm_legit_no_training_elu_0
        .type           triton_poi_fused__native_batch_norm_legit_no_training_elu_0,@function
        .size           triton_poi_fused__native_batch_norm_legit_no_training_elu_0,(.L_x_1 - triton_poi_fused__native_batch_norm_legit_no_training_elu_0)
        .other          triton_poi_fused__native_batch_norm_legit_no_training_elu_0,@"STO_CUDA_ENTRY STV_DEFAULT"
triton_poi_fused__native_batch_norm_legit_no_training_elu_0:
.text.triton_poi_fused__native_batch_norm_legit_no_training_elu_0:
[----:B------:R-:W0:Y:S01]  /*0000*/  LDC R1, c[0x0][0x28] ;  /* 0x00000a00ff017b82 */ /* 0x000e220000000800 */
[----:B------:R-:W1:Y:S07]  /*0010*/  S2R R0, SR_TID.X ;  /* 0x0000000000007919 */ /* 0x000e6e0000002100 */
[----:B------:R-:W2:Y:S01]  /*0020*/  LDC.64 R8, c[0x0][0x228] ;  /* 0x00008a00ff087b82 */ /* 0x000ea20000000a00 */
[----:B------:R-:W-:Y:S01]  /*0030*/  ULDC.64 UR4, c[0x0][0x208] ;  /* 0x0000820000047ab9 */ /* 0x000fe20000000a00 */
[----:B------:R-:W3:Y:S06]  /*0040*/  S2R R5, SR_CTAID.X ;  /* 0x0000000000057919 */ /* 0x000eec0000002500 */
[----:B------:R-:W4:Y:S08]  /*0050*/  LDC.64 R16, c[0x0][0x218] ;  /* 0x00008600ff107b82 */ /* 0x000f300000000a00 */
[----:B------:R-:W5:Y:S08]  /*0060*/  LDC.64 R6, c[0x0][0x220] ;  /* 0x00008800ff067b82 */ /* 0x000f700000000a00 */
[----:B------:R-:W4:Y:S01]  /*0070*/  LDC.64 R12, c[0x0][0x230] ;  /* 0x00008c00ff0c7b82 */ /* 0x000f220000000a00 */
[----:B-1----:R-:W-:-:S07]  /*0080*/  SHF.L.U32 R0, R0, 0x1, RZ ;  /* 0x0000000100007819 */ /* 0x002fce00000006ff */
[----:B------:R-:W1:Y:S01]  /*0090*/  LDC.64 R18, c[0x0][0x238] ;  /* 0x00008e00ff127b82 */ /* 0x000e620000000a00 */
[----:B---3--:R-:W-:Y:S02]  /*00a0*/  SHF.R.S32.HI R3, RZ, 0x17, R5 ;  /* 0x00000017ff037819 */ /* 0x008fe40000011405 */
[----:B------:R-:W-:Y:S02]  /*00b0*/  LOP3.LUT R0, R0, 0xfe, RZ, 0xc0, !PT ;  /* 0x000000fe00007812 */ /* 0x000fe400078ec0ff */
[----:B------:R-:W-:Y:S02]  /*00c0*/  SGXT R3, R3, 0x1 ;  /* 0x000000010303781a */ /* 0x000fe40000000200 */
[----:B------:R-:W-:Y:S02]  /*00d0*/  LEA R0, R5, R0, 0x8 ;  /* 0x0000000005007211 */ /* 0x000fe400078e40ff */
[----:B------:R-:W-:Y:S02]  /*00e0*/  CS2R R4, SRZ ;  /* 0x0000000000047805 */ /* 0x000fe4000001ff00 */
[----:B------:R-:W-:-:S02]  /*00f0*/  LEA.HI R3, R3, R0, RZ, 0x4 ;  /* 0x0000000003037211 */ /* 0x000fc400078f20ff */
[----:B------:R-:W-:Y:S02]  /*0100*/  ISETP.GE.AND P0, PT, R0, 0x100, PT ;  /* 0x000001000000780c */ /* 0x000fe40003f06270 */
[----:B------:R-:W-:-:S04]  /*0110*/  SHF.R.S32.HI R3, RZ, 0x4, R3 ;  /* 0x00000004ff037819 */ /* 0x000fc80000011403 */
[----:B------:R-:W-:-:S04]  /*0120*/  LEA.HI R2, R3, R3, RZ, 0x2 ;  /* 0x0000000303027211 */ /* 0x000fc800078f10ff */
[----:B------:R-:W-:-:S04]  /*0130*/  LOP3.LUT R2, R2, 0xfffffffc, RZ, 0xc0, !PT ;  /* 0xfffffffc02027812 */ /* 0x000fc800078ec0ff */
[----:B------:R-:W-:-:S05]  /*0140*/  IADD3 R15, R3, -R2, RZ ;  /* 0x80000002030f7210 */ /* 0x000fca0007ffe0ff */
[----:B--2---:R-:W-:-:S05]  /*0150*/  IMAD.WIDE R8, R15, 0x4, R8 ;  /* 0x000000040f087825 */ /* 0x004fca00078e0208 */
[----:B------:R-:W2:Y:S04]  /*0160*/  @!P0 LDG.E.EL R4, desc[UR4][R8.64] ;  /* 0x0000000408048981 */ /* 0x000ea8000c2e1900 */
[----:B------:R3:W2:Y:S01]  /*0170*/  @!P0 LDG.E.EL R5, desc[UR4][R8.64] ;  /* 0x0000000408058981 */ /* 0x0006a2000c2e1900 */
[----:B------:R-:W-:Y:S02]  /*0180*/  CS2R R2, SRZ ;  /* 0x0000000000027805 */ /* 0x000fe4000001ff00 */
[----:B------:R-:W-:Y:S01]  /*0190*/  CS2R R10, SRZ ;  /* 0x00000000000a7805 */ /* 0x000fe2000001ff00 */
[----:B----4-:R-:W-:-:S04]  /*01a0*/  IMAD.WIDE R16, R0, 0x4, R16 ;  /* 0x0000000400107825 */ /* 0x010fc800078e0210 */
[C---:B-----5:R-:W-:Y:S01]  /*01b0*/  IMAD.WIDE R6, R15.reuse, 0x4, R6 ;  /* 0x000000040f067825 */ /* 0x060fe200078e0206 */
[----:B------:R4:W5:Y:S03]  /*01c0*/  @!P0 LDG.E.64 R2, desc[UR4][R16.64] ;  /* 0x0000000410028981 */ /* 0x000966000c1e1b00 */
[C---:B0--3--:R-:W-:Y:S01]  /*01d0*/  IMAD.WIDE R8, R15.reuse, 0x4, R12 ;  /* 0x000000040f087825 */ /* 0x049fe200078e020c */
[----:B------:R-:W5:Y:S01]  /*01e0*/  @!P0 LDG.E.EL R11, desc[UR4][R6.64] ;  /* 0x00000004060b8981 */ /* 0x000f62000c2e1900 */
[----:B------:R-:W-:Y:S02]  /*01f0*/  CS2R R12, SRZ ;  /* 0x00000000000c7805 */ /* 0x000fe4000001ff00 */
[----:B-1----:R-:W-:Y:S01]  /*0200*/  IMAD.WIDE R18, R15, 0x4, R18 ;  /* 0x000000040f127825 */ /* 0x002fe200078e0212 */
[----:B------:R-:W3:Y:S01]  /*0210*/  @!P0 LDG.E.EL R10, desc[UR4][R6.64] ;  /* 0x00000004060a8981 */ /* 0x000ee2000c2e1900 */
[----:B------:R-:W-:-:S03]  /*0220*/  CS2R R14, SRZ ;  /* 0x00000000000e7805 */ /* 0x000fc6000001ff00 */
[----:B------:R-:W3:Y:S04]  /*0230*/  @!P0 LDG.E.EL R13, desc[UR4][R8.64] ;  /* 0x00000004080d8981 */ /* 0x000ee8000c2e1900 */
[----:B------:R-:W3:Y:S04]  /*0240*/  @!P0 LDG.E.EL R12, desc[UR4][R18.64] ;  /* 0x00000004120c8981 */ /* 0x000ee8000c2e1900 */
[----:B------:R-:W3:Y:S04]  /*0250*/  @!P0 LDG.E.EL R15, desc[UR4][R8.64] ;  /* 0x00000004080f8981 */ /* 0x000ee8000c2e1900 */
[----:B------:R-:W3:Y:S01]  /*0260*/  @!P0 LDG.E.EL R14, desc[UR4][R18.64] ;  /* 0x00000004120e8981 */ /* 0x000ee2000c2e1900 */
[----:B--2---:R-:W-:Y:S01]  /*0270*/  FADD R4, R4, 9.9999997473787516356e-05 ;  /* 0x38d1b71704047421 */ /* 0x004fe20000000000 */
[----:B------:R-:W-:-:S03]  /*0280*/  FADD R5, R5, 9.9999997473787516356e-05 ;  /* 0x38d1b71705057421 */ /* 0x000fc60000000000 */
[----:B----4-:R0:W1:Y:S08]  /*0290*/  MUFU.SQRT R16, R4 ;  /* 0x0000000400107308 */ /* 0x0100700000002000 */
[----:B------:R2:W4:Y:S01]  /*02a0*/  MUFU.SQRT R17, R5 ;  /* 0x0000000500117308 */ /* 0x0005220000002000 */
[----:B0-----:R-:W-:Y:S01]  /*02b0*/  HFMA2.MMA R4, -RZ, RZ, 1.625, 0 ;  /* 0x3e800000ff047435 */ /* 0x001fe200000001ff */
[----:B-----5:R-:W-:Y:S01]  /*02c0*/  FADD R2, -R11, R2 ;  /* 0x000000020b027221 */ /* 0x020fe20000000100 */
[----:B-1----:R-:W-:Y:S01]  /*02d0*/  FSETP.GT.AND P1, PT, R16, 8.50705917302346158658e+37, PT ;  /* 0x7e8000001000780b */ /* 0x002fe20003f24000 */
[----:B---3--:R-:W-:Y:S01]  /*02e0*/  FADD R3, -R10, R3 ;  /* 0x000000030a037221 */ /* 0x008fe20000000100 */
[----:B------:R-:W-:-:S06]  /*02f0*/  FSETP.GEU.AND P3, PT, R16, 1.175494350822287508e-38, PT ;  /* 0x008000001000780b */ /* 0x000fcc0003f6e000 */
[C---:B--2---:R-:W-:Y:S02]  /*0300*/  FSEL R5, R4.reuse, 1, P1 ;  /* 0x3f80000004057808 */ /* 0x044fe40000800000 */
[----:B------:R-:W-:Y:S02]  /*0310*/  MOV R10, 0x3ab5ebe6 ;  /* 0x3ab5ebe6000a7802 */ /* 0x000fe40000000f00 */
[C---:B----4-:R-:W-:Y:S02]  /*0320*/  FSETP.GT.AND P2, PT, R17.reuse, 8.50705917302346158658e+37, PT ;  /* 0x7e8000001100780b */ /* 0x050fe40003f44000 */
[----:B------:R-:W-:Y:S02]  /*0330*/  FSETP.GEU.AND P4, PT, R17, 1.175494350822287508e-38, PT ;  /* 0x008000001100780b */ /* 0x000fe40003f8e000 */
[----:B------:R-:W-:Y:S01]  /*0340*/  FSEL R4, R4, 1, P2 ;  /* 0x3f80000004047808 */ /* 0x000fe20001000000 */
[----:B------:R-:W-:Y:S01]  /*0350*/  @P1 FMUL R16, R16, 0.25 ;  /* 0x3e80000010101820 */ /* 0x000fe20000400000 */
[----:B------:R-:W-:-:S03]  /*0360*/  @!P3 FMUL R5, R5, 16777216 ;  /* 0x4b8000000505b820 */ /* 0x000fc60000400000 */
[----:B------:R-:W-:-:S04]  /*0370*/  @!P3 FMUL R16, R16, 16777216 ;  /* 0x4b8000001010b820 */ /* 0x000fc80000400000 */
[----:B------:R-:W-:Y:S02]  /*0380*/  @P2 FMUL R17, R17, 0.25 ;  /* 0x3e80000011112820 */ /* 0x000fe40000400000 */
[----:B------:R-:W0:Y:S01]  /*0390*/  MUFU.RCP R16, R16 ;  /* 0x0000001000107308 */ /* 0x000e220000001000 */
[----:B------:R-:W-:Y:S01]  /*03a0*/  @!P4 FMUL R4, R4, 16777216 ;  /* 0x4b8000000404c820 */ /* 0x000fe20000400000 */
[----:B------:R-:W-:-:S06]  /*03b0*/  @!P4 FMUL R17, R17, 16777216 ;  /* 0x4b8000001111c820 */ /* 0x000fcc0000400000 */
[----:B------:R-:W1:Y:S01]  /*03c0*/  MUFU.RCP R17, R17 ;  /* 0x0000001100117308 */ /* 0x000e620000001000 */
[----:B0-----:R-:W-:-:S04]  /*03d0*/  FMUL R5, R16, R5 ;  /* 0x0000000510057220 */ /* 0x001fc80000400000 */
[----:B------:R-:W-:Y:S01]  /*03e0*/  FMUL R5, R2, R5 ;  /* 0x0000000502057220 */ /* 0x000fe20000400000 */
[----:B-1----:R-:W-:-:S03]  /*03f0*/  FMUL R4, R17, R4 ;  /* 0x0000000411047220 */ /* 0x002fc60000400000 */
[----:B------:R-:W-:Y:S01]  /*0400*/  FFMA R12, R5, R13, R12 ;  /* 0x0000000d050c7223 */ /* 0x000fe2000000000c */
[----:B------:R-:W-:-:S03]  /*0410*/  FMUL R3, R3, R4 ;  /* 0x0000000403037220 */ /* 0x000fc60000400000 */
[C---:B------:R-:W-:Y:S01]  /*0420*/  FMUL R2, R12.reuse, 1.4426950216293334961 ;  /* 0x3fb8aa3b0c027820 */ /* 0x040fe20000400000 */
[----:B------:R-:W-:Y:S01]  /*0430*/  FFMA R14, R3, R15, R14 ;  /* 0x0000000f030e7223 */ /* 0x000fe2000000000e */
[----:B------:R-:W-:-:S04]  /*0440*/  FADD.FTZ R3, |R12|, -RZ ;  /* 0x800000ff0c037221 */ /* 0x000fc80000010200 */
[----:B------:R-:W0:Y:S01]  /*0450*/  FRND R2, R2 ;  /* 0x0000000200027307 */ /* 0x000e220000201000 */
[C---:B------:R-:W-:Y:S01]  /*0460*/  FMUL R4, R14.reuse, 1.4426950216293334961 ;  /* 0x3fb8aa3b0e047820 */ /* 0x040fe20000400000 */
[----:B------:R-:W-:Y:S01]  /*0470*/  FADD.FTZ R5, |R14|, -RZ ;  /* 0x800000ff0e057221 */ /* 0x000fe20000010200 */
[----:B------:R-:W-:-:S04]  /*0480*/  FSETP.GEU.AND P1, PT, R3, 0.40999999642372131348, PT ;  /* 0x3ed1eb850300780b */ /* 0x000fc80003f2e000 */
[----:B------:R-:W-:Y:S01]  /*0490*/  FSETP.GEU.AND P2, PT, R5, 0.40999999642372131348, PT ;  /* 0x3ed1eb850500780b */ /* 0x000fe20003f4e000 */
[----:B------:R-:W1:Y:S01]  /*04a0*/  FRND R4, R4 ;  /* 0x0000000400047307 */ /* 0x000e620000201000 */
[----:B0-----:R-:W-:Y:S02]  /*04b0*/  FSEL R3, R2, RZ, P1 ;  /* 0x000000ff02037208 */ /* 0x001fe40000800000 */
[----:B------:R-:W-:Y:S02]  /*04c0*/  FSETP.NEU.AND P1, PT, R14, RZ, PT ;  /* 0x000000ff0e00720b */ /* 0x000fe40003f2d000 */
[C---:B------:R-:W-:Y:S01]  /*04d0*/  FSETP.NEU.AND P5, PT, R3.reuse, 128, PT ;  /* 0x430000000300780b */ /* 0x040fe20003fad000 */
[----:B------:R-:W-:Y:S01]  /*04e0*/  FFMA.FTZ R6, -R3, 0.693145751953125, R12 ;  /* 0x3f31720003067823 */ /* 0x000fe2000001010c */
[----:B-1----:R-:W-:-:S03]  /*04f0*/  FSEL R5, R4, RZ, P2 ;  /* 0x000000ff04057208 */ /* 0x002fc60001000000 */
[C---:B------:R-:W-:Y:S01]  /*0500*/  FFMA.FTZ R4, -R3.reuse, 1.428606765330187045e-06, R6 ;  /* 0x35bfbe8e03047823 */ /* 0x040fe20000010106 */
[----:B------:R-:W-:Y:S02]  /*0510*/  FSEL R2, R3, 127, P5 ;  /* 0x42fe000003027808 */ /* 0x000fe40002800000 */
[C---:B------:R-:W-:Y:S01]  /*0520*/  FSETP.NEU.AND P3, PT, R5.reuse, 128, PT ;  /* 0x430000000500780b */ /* 0x040fe20003f6d000 */
[C---:B------:R-:W-:Y:S01]  /*0530*/  FFMA.FTZ R8, -R5.reuse, 0.693145751953125, R14 ;  /* 0x3f31720005087823 */ /* 0x040fe2000001010e */
[C---:B------:R-:W-:Y:S01]  /*0540*/  FFMA.FTZ R7, R4.reuse, R10, 0.0083824126049876213074 ;  /* 0x3c09566304077423 */ /* 0x040fe2000001000a */
[----:B------:R-:W-:Y:S01]  /*0550*/  MUFU.EX2 R3, R2 ;  /* 0x0000000200037308 */ /* 0x000fe20000000800 */
[C---:B------:R-:W-:Y:S01]  /*0560*/  FSEL R6, R5.reuse, 127, P3 ;  /* 0x42fe000005067808 */ /* 0x040fe20001800000 */
[----:B------:R-:W-:Y:S01]  /*0570*/  FFMA.FTZ R9, -R5, 1.428606765330187045e-06, R8 ;  /* 0x35bfbe8e05097823 */ /* 0x000fe20000010108 */
[----:B------:R-:W-:Y:S01]  /*0580*/  FFMA.FTZ R5, R4, R7, 0.041667830199003219604 ;  /* 0x3d2aabe304057423 */ /* 0x000fe20000010007 */
[----:B------:R-:W-:-:S02]  /*0590*/  FSETP.NEU.AND P2, PT, R12, RZ, PT ;  /* 0x000000ff0c00720b */ /* 0x000fc40003f4d000 */
[C---:B------:R-:W-:Y:S01]  /*05a0*/  FFMA.FTZ R8, R9.reuse, R10, 0.0083824126049876213074 ;  /* 0x3c09566309087423 */ /* 0x040fe2000001000a */
[----:B------:R-:W-:Y:S01]  /*05b0*/  FFMA.FTZ R5, R4, R5, 0.16666397452354431152 ;  /* 0x3e2aa9f604057423 */ /* 0x000fe20000010005 */
[----:B------:R-:W0:Y:S01]  /*05c0*/  MUFU.EX2 R7, R6 ;  /* 0x0000000600077308 */ /* 0x000e220000000800 */
[----:B------:R-:W-:Y:S01]  /*05d0*/  FSETP.GT.AND P4, PT, R6, 128, PT ;  /* 0x430000000600780b */ /* 0x000fe20003f84000 */
[----:B------:R-:W-:Y:S01]  /*05e0*/  FFMA.FTZ R8, R9, R8, 0.041667830199003219604 ;  /* 0x3d2aabe309087423 */ /* 0x000fe20000010008 */
[----:B------:R-:W-:-:S03]  /*05f0*/  FFMA.FTZ R5, R4, R5, 0.49999994039535522461 ;  /* 0x3efffffe04057423 */ /* 0x000fc60000010005 */
[----:B------:R-:W-:Y:S01]  /*0600*/  FFMA.FTZ R8, R9, R8, 0.16666397452354431152 ;  /* 0x3e2aa9f609087423 */ /* 0x000fe20000010008 */
[----:B------:R-:W-:-:S03]  /*0610*/  FMUL R5, R4, R5 ;  /* 0x0000000504057220 */ /* 0x000fc60000400000 */
[----:B------:R-:W-:-:S04]  /*0620*/  FFMA.FTZ R8, R9, R8, 0.49999994039535522461 ;  /* 0x3efffffe09087423 */ /* 0x000fc80000010008 */
[----:B------:R-:W-:Y:S01]  /*0630*/  FMUL R10, R9, R8 ;  /* 0x00000008090a7220 */ /* 0x000fe20000400000 */
[----:B------:R-:W-:Y:S01]  /*0640*/  FFMA.FTZ R8, R4, R5, R4 ;  /* 0x0000000504087223 */ /* 0x000fe20000010004 */
[----:B0-----:R-:W-:Y:S01]  /*0650*/  FADD R18, R7, -1 ;  /* 0xbf80000007127421 */ /* 0x001fe20000000000 */
[----:B------:R-:W0:Y:S01]  /*0660*/  LDC.64 R4, c[0x0][0x210] ;  /* 0x00008400ff047b82 */ /* 0x000e220000000a00 */
[----:B------:R-:W-:Y:S01]  /*0670*/  FFMA.FTZ R16, R9, R10, R9 ;  /* 0x0000000a09107223 */ /* 0x000fe20000010009 */
[----:B------:R-:W-:-:S03]  /*0680*/  FADD R10, R3, -1 ;  /* 0xbf800000030a7421 */ /* 0x000fc60000000000 */
[----:B------:R-:W-:Y:S01]  /*0690*/  FFMA.FTZ R7, R7, R16, R18 ;  /* 0x0000001007077223 */ /* 0x000fe20000010012 */
[----:B------:R-:W-:-:S03]  /*06a0*/  FFMA.FTZ R3, R3, R8, R10 ;  /* 0x0000000803037223 */ /* 0x000fc6000001000a */
[----:B------:R-:W-:Y:S01]  /*06b0*/  @!P3 FADD R7, R7, R7 ;  /* 0x000000070707b221 */ /* 0x000fe20000000000 */
[----:B------:R-:W-:Y:S01]  /*06c0*/  @!P5 FADD R3, R3, R3 ;  /* 0x000000030303d221 */ /* 0x000fe20000000000 */
[----:B------:R-:W-:Y:S02]  /*06d0*/  FSETP.GT.AND P5, PT, R2, 128, PT ;  /* 0x430000000200780b */ /* 0x000fe40003fa4000 */
[----:B------:R-:W-:Y:S02]  /*06e0*/  FSETP.GEU.AND P3, PT, R6, -25, PT ;  /* 0xc1c800000600780b */ /* 0x000fe40003f6e000 */
[----:B------:R-:W-:Y:S01]  /*06f0*/  FSEL R6, R7, +INF , !P4 ;  /* 0x7f80000007067808 */ /* 0x000fe20006000000 */
[----:B------:R-:W-:Y:S01]  /*0700*/  FADD R7, R12, R12 ;  /* 0x0000000c0c077221 */ /* 0x000fe20000000000 */
[----:B------:R-:W-:Y:S02]  /*0710*/  FSETP.GEU.AND P4, PT, R2, -25, PT ;  /* 0xc1c800000200780b */ /* 0x000fe40003f8e000 */
[----:B------:R-:W-:-:S02]  /*0720*/  FSEL R3, R3, +INF , !P5 ;  /* 0x7f80000003037808 */ /* 0x000fc40006800000 */
[----:B------:R-:W-:Y:S01]  /*0730*/  FSEL R9, R6, -1, P3 ;  /* 0xbf80000006097808 */ /* 0x000fe20001800000 */
[----:B------:R-:W-:Y:S01]  /*0740*/  @!P1 FADD R9, R14, R14 ;  /* 0x0000000e0e099221 */ /* 0x000fe20000000000 */
[----:B------:R-:W-:Y:S01]  /*0750*/  @P2 FSEL R7, R3, -1, P4 ;  /* 0xbf80000003072808 */ /* 0x000fe20002000000 */
[----:B0-----:R-:W-:Y:S01]  /*0760*/  IMAD.WIDE R4, R0, 0x4, R4 ;  /* 0x0000000400047825 */ /* 0x001fe200078e0204 */
[----:B------:R-:W-:Y:S02]  /*0770*/  FSETP.GT.AND P2, PT, R12, RZ, PT ;  /* 0x000000ff0c00720b */ /* 0x000fe40003f44000 */
[----:B------:R-:W-:Y:S02]  /*0780*/  FSETP.GT.AND P1, PT, R14, RZ, PT ;  /* 0x000000ff0e00720b */ /* 0x000fe40003f24000 */
[----:B------:R-:W-:Y:S02]  /*0790*/  FSEL R8, R12, R7, P2 ;  /* 0x000000070c087208 */ /* 0x000fe40001000000 */
[----:B------:R-:W-:Y:S01]  /*07a0*/  FSEL R9, R14, R9, P1 ;  /* 0x000000090e097208 */ /* 0x000fe20000800000 */
[----:B------:R-:W-:Y:S08]  /*07b0*/  @P0 EXIT ;  /* 0x000000000000094d */ /* 0x000ff00003800000 */
[----:B------:R-:W-:Y:S01]  /*07c0*/  STG.E.64 desc[UR4][R4.64], R8 ;  /* 0x0000000804007986 */ /* 0x000fe2000c101b04 */
[----:B------:R-:W-:Y:S05]  /*07d0*/  EXIT ;  /* 0x000000000000794d */ /* 0x000fea0003800000 */
.L_x_0:
[----:B------:R-:W-:-:S00]  /*07e0*/  BRA `(.L_x_0) ;  /* 0xfffffffc00fc7947 */ /* 0x000fc0000383ffff */
[----:B------:R-:W-:-:S00]  /*07f0*/  NOP ;  /* 0x0000000000007918 */ /* 0x000fc00000000000 */
        /* <DEDUP_REMOVED lines=8> */
.L_x_1:


//--------------------- .nv.global.init           --------------------------
	.section	.nv.global.init,"aw",@progbits
.nv.global.init:
	.type		_$_str,@object
	.size		_$_str,(_$_str_$_2 - _$_str)
_$_str:
        /*0000*/ 	.byte	0x5f, 0x5f, 0x43, 0x55, 0x44, 0x41, 0x5f, 0x46, 0x54, 0x5a, 0x00
	.type		_$_str_$_2,@object
	.size		_$_str_$_2,(.L_1 - _$_str_$_2)
_$_str_$_2:
        /*000b*/ 	.byte	0x5f, 0x5f, 0x43, 0x55, 0x44, 0x41, 0x5f, 0x50, 0x52, 0x45, 0x43, 0x5f, 0x53, 0x51, 0x52, 0x54
        /*001b*/ 	.byte	0x00
.L_1:


//--------------------- .nv.constant0.triton_poi_fused__native_batch_norm_legit_no_training_elu_0 --------------------------
	.section	.nv.constant0.triton_poi_fused__native_batch_norm_legit_no_training_elu_0,"a",@progbits
	.sectionflags	@""
	.align	4
.nv.constant0.triton_poi_fused__native_batch_norm_legit_no_training_elu_0:
	.zero		580
